//
// Generated by NVIDIA NVVM Compiler
//
// Compiler Build ID: CL-36424714
// Cuda compilation tools, release 13.0, V13.0.88
// Based on NVVM 20.0.0
//

.version 9.0
.target sm_100
.address_size 64

	// .globl	_Z6reducePfS_i
.extern .shared .align 16 .b8 tmp[];

.visible .entry _Z6reducePfS_i(
	.param .u64 .ptr .align 1 _Z6reducePfS_i_param_0,
	.param .u64 .ptr .align 1 _Z6reducePfS_i_param_1,
	.param .u32 _Z6reducePfS_i_param_2
)
{
	.reg .pred 	%p<8>;
	.reg .b32 	%r<16>;
	.reg .b32 	%f<36>;
	.reg .b64 	%rd<11>;

	ld.param.u64 	%rd2, [_Z6reducePfS_i_param_0];
	ld.param.u64 	%rd3, [_Z6reducePfS_i_param_1];
	ld.param.u32 	%r8, [_Z6reducePfS_i_param_2];
	mov.u32 	%r1, %tid.x;
	mov.u32 	%r2, %ctaid.x;
	shl.b32 	%r9, %r2, 10;
	or.b32  	%r15, %r9, %r1;
	shl.b32 	%r10, %r1, 2;
	mov.u32 	%r11, tmp;
	add.s32 	%r4, %r11, %r10;
	mov.b32 	%r12, 0;
	st.shared.u32 	[%r4], %r12;
	setp.ge.u32 	%p1, %r15, %r8;
	@%p1 bra 	$L__BB0_4;
	cvta.to.global.u64 	%rd1, %rd3;
	mov.u32 	%r13, %nctaid.x;
	shl.b32 	%r5, %r13, 10;
	mov.f32 	%f35, 0f00000000;
$L__BB0_2:
	mul.wide.u32 	%rd4, %r15, 4;
	add.s64 	%rd5, %rd1, %rd4;
	ld.global.f32 	%f4, [%rd5];
	add.s32 	%r14, %r15, 512;
	mul.wide.u32 	%rd6, %r14, 4;
	add.s64 	%rd7, %rd1, %rd6;
	ld.global.f32 	%f5, [%rd7];
	add.f32 	%f6, %f4, %f5;
	add.f32 	%f35, %f35, %f6;
	add.s32 	%r15, %r15, %r5;
	setp.lt.u32 	%p2, %r15, %r8;
	@%p2 bra 	$L__BB0_2;
	st.shared.f32 	[%r4], %f35;
$L__BB0_4:
	bar.sync 	0;
	setp.gt.u32 	%p3, %r1, 255;
	@%p3 bra 	$L__BB0_6;
	ld.shared.f32 	%f7, [%r4+1024];
	ld.shared.f32 	%f8, [%r4];
	add.f32 	%f9, %f7, %f8;
	st.shared.f32 	[%r4], %f9;
$L__BB0_6:
	bar.sync 	0;
	setp.gt.u32 	%p4, %r1, 127;
	@%p4 bra 	$L__BB0_8;
	ld.shared.f32 	%f10, [%r4+512];
	ld.shared.f32 	%f11, [%r4];
	add.f32 	%f12, %f10, %f11;
	st.shared.f32 	[%r4], %f12;
$L__BB0_8:
	bar.sync 	0;
	setp.gt.u32 	%p5, %r1, 63;
	@%p5 bra 	$L__BB0_10;
	ld.shared.f32 	%f13, [%r4+256];
	ld.shared.f32 	%f14, [%r4];
	add.f32 	%f15, %f13, %f14;
	st.shared.f32 	[%r4], %f15;
$L__BB0_10:
	bar.sync 	0;
	setp.gt.u32 	%p6, %r1, 31;
	@%p6 bra 	$L__BB0_13;
	ld.volatile.shared.f32 	%f16, [%r4+128];
	ld.volatile.shared.f32 	%f17, [%r4];
	add.f32 	%f18, %f16, %f17;
	st.volatile.shared.f32 	[%r4], %f18;
	ld.volatile.shared.f32 	%f19, [%r4+64];
	ld.volatile.shared.f32 	%f20, [%r4];
	add.f32 	%f21, %f19, %f20;
	st.volatile.shared.f32 	[%r4], %f21;
	ld.volatile.shared.f32 	%f22, [%r4+32];
	ld.volatile.shared.f32 	%f23, [%r4];
	add.f32 	%f24, %f22, %f23;
	st.volatile.shared.f32 	[%r4], %f24;
	ld.volatile.shared.f32 	%f25, [%r4+16];
	ld.volatile.shared.f32 	%f26, [%r4];
	add.f32 	%f27, %f25, %f26;
	st.volatile.shared.f32 	[%r4], %f27;
	ld.volatile.shared.f32 	%f28, [%r4+8];
	ld.volatile.shared.f32 	%f29, [%r4];
	add.f32 	%f30, %f28, %f29;
	st.volatile.shared.f32 	[%r4], %f30;
	ld.volatile.shared.f32 	%f31, [%r4+4];
	ld.volatile.shared.f32 	%f32, [%r4];
	add.f32 	%f33, %f31, %f32;
	st.volatile.shared.f32 	[%r4], %f33;
	setp.ne.s32 	%p7, %r1, 0;
	@%p7 bra 	$L__BB0_13;
	ld.shared.f32 	%f34, [tmp];
	cvta.to.global.u64 	%rd8, %rd2;
	mul.wide.u32 	%rd9, %r2, 4;
	add.s64 	%rd10, %rd8, %rd9;
	st.global.f32 	[%rd10], %f34;
$L__BB0_13:
	ret;

}


// ===== COMPILED SASS (sm_100) =====

	.target	sm_100

	.elftype	@"ET_EXEC"


//--------------------- .note.nv.tkinfo           --------------------------
	.section	.note.nv.tkinfo,"",@"SHT_NOTE"
	.sectionflags	@"SHF_NOTE_NV_TKINFO"
	.tkinfo
        /*0018*/ 	.word	0x00000002
        /*0030*/ 	.string	""
        /*0030*/ 	.string	"ptxas"
        /*0030*/ 	.string	"Cuda compilation tools, release 13.0, V13.0.88"
        /*0030*/ 	.string	"Build cuda_13.0.r13.0/compiler.36424714_0"
        /*0030*/ 	.string	"-arch sm_100 -m 64 "



//--------------------- .note.nv.cuinfo           --------------------------
	.section	.note.nv.cuinfo,"",@"SHT_NOTE"
	.sectionflags	@"SHF_NOTE_NV_CUINFO"
        /*0018*/ 	.short	0x0002
        /*001a*/ 	.short	0x0064
        /*001c*/ 	.short	0x0082
	.zero		2


//--------------------- .nv.info                  --------------------------
	.section	.nv.info,"",@"SHT_CUDA_INFO"
	.align	4


	//----- nvinfo : EIATTR_REGCOUNT
	.align		4
        /*0000*/ 	.byte	0x04, 0x2f
        /*0002*/ 	.short	(.L_1 - .L_0)
	.align		4
.L_0:
        /*0004*/ 	.word	index@(_Z6reducePfS_i)
        /*0008*/ 	.word	0x00000010


	//----- nvinfo : EIATTR_FRAME_SIZE
	.align		4
.L_1:
        /*000c*/ 	.byte	0x04, 0x11
        /*000e*/ 	.short	(.L_3 - .L_2)
	.align		4
.L_2:
        /*0010*/ 	.word	index@(_Z6reducePfS_i)
        /*0014*/ 	.word	0x00000000


	//----- nvinfo : EIATTR_MIN_STACK_SIZE
	.align		4
.L_3:
        /*0018*/ 	.byte	0x04, 0x12
        /*001a*/ 	.short	(.L_5 - .L_4)
	.align		4
.L_4:
        /*001c*/ 	.word	index@(_Z6reducePfS_i)
        /*0020*/ 	.word	0x00000000
.L_5:


//--------------------- .nv.compat                --------------------------
	.section	.nv.compat,"",@"SHT_CUDA_COMPAT_INFO"
	.align	4
        /*0000*/ 	.byte	0x02, 0x09, 0x00, 0x00, 0x02, 0x02, 0x01, 0x00, 0x02, 0x05, 0x05, 0x00, 0x03, 0x07, 0x01, 0x01
        /*0010*/ 	.byte	0x02, 0x03, 0x00, 0x00, 0x02, 0x06, 0x01, 0x00, 0x04, 0x0b, 0x08, 0x00, 0x09, 0x00, 0x00, 0x00
        /*0020*/ 	.byte	0x00, 0x00, 0x00, 0x00


//--------------------- .nv.info._Z6reducePfS_i   --------------------------
	.section	.nv.info._Z6reducePfS_i,"",@"SHT_CUDA_INFO"
	.sectionflags	@""
	.align	4


	//----- nvinfo : EIATTR_CUDA_API_VERSION
	.align		4
        /*0000*/ 	.byte	0x04, 0x37
        /*0002*/ 	.short	(.L_7 - .L_6)
.L_6:
        /*0004*/ 	.word	0x00000082


	//----- nvinfo : EIATTR_KPARAM_INFO
	.align		4
.L_7:
        /*0008*/ 	.byte	0x04, 0x17
        /*000a*/ 	.short	(.L_9 - .L_8)
.L_8:
        /*000c*/ 	.word	0x00000000
        /*0010*/ 	.short	0x0002
        /*0012*/ 	.short	0x0010
        /*0014*/ 	.byte	0x00, 0xf0, 0x11, 0x00


	//----- nvinfo : EIATTR_KPARAM_INFO
	.align		4
.L_9:
        /*0018*/ 	.byte	0x04, 0x17
        /*001a*/ 	.short	(.L_11 - .L_10)
.L_10:
        /*001c*/ 	.word	0x00000000
        /*0020*/ 	.short	0x0001
        /*0022*/ 	.short	0x0008
        /*0024*/ 	.byte	0x00, 0xf5, 0x21, 0x00


	//----- nvinfo : EIATTR_KPARAM_INFO
	.align		4
.L_11:
        /*0028*/ 	.byte	0x04, 0x17
        /*002a*/ 	.short	(.L_13 - .L_12)
.L_12:
        /*002c*/ 	.word	0x00000000
        /*0030*/ 	.short	0x0000
        /*0032*/ 	.short	0x0000
        /*0034*/ 	.byte	0x00, 0xf5, 0x21, 0x00


	//----- nvinfo : EIATTR_SPARSE_MMA_MASK
	.align		4
.L_13:
        /*0038*/ 	.byte	0x03, 0x50
        /*003a*/ 	.short	0x0000


	//----- nvinfo : EIATTR_MAXREG_COUNT
	.align		4
        /*003c*/ 	.byte	0x03, 0x1b
        /*003e*/ 	.short	0x00ff


	//----- nvinfo : EIATTR_NUM_BARRIERS
	.align		4
        /*0040*/ 	.byte	0x02, 0x4c
        /*0042*/ 	.byte	0x01
	.zero		1


	//----- nvinfo : EIATTR_MERCURY_ISA_VERSION
	.align		4
        /*0044*/ 	.byte	0x03, 0x5f
        /*0046*/ 	.short	0x0101


	//----- nvinfo : EIATTR_VRC_CTA_INIT_COUNT
	.align		4
        /*0048*/ 	.byte	0x02, 0x4a
	.zero		1
	.zero		1


	//----- nvinfo : EIATTR_EXIT_INSTR_OFFSETS
	.align		4
        /*004c*/ 	.byte	0x04, 0x1c
        /*004e*/ 	.short	(.L_15 - .L_14)


	//   ....[0]....
.L_14:
        /*0050*/ 	.word	0x00000350


	//   ....[1]....
        /*0054*/ 	.word	0x000004f0


	//   ....[2]....
        /*0058*/ 	.word	0x00000540


	//----- nvinfo : EIATTR_CRS_STACK_SIZE
	.align		4
.L_15:
        /*005c*/ 	.byte	0x04, 0x1e
        /*005e*/ 	.short	(.L_17 - .L_16)
.L_16:
        /*0060*/ 	.word	0x00000000


	//----- nvinfo : EIATTR_CBANK_PARAM_SIZE
	.align		4
.L_17:
        /*0064*/ 	.byte	0x03, 0x19
        /*0066*/ 	.short	0x0014


	//----- nvinfo : EIATTR_PARAM_CBANK
	.align		4
        /*0068*/ 	.byte	0x04, 0x0a
        /*006a*/ 	.short	(.L_19 - .L_18)
	.align		4
.L_18:
        /*006c*/ 	.word	index@(.nv.constant0._Z6reducePfS_i)
        /*0070*/ 	.short	0x0380
        /*0072*/ 	.short	0x0014


	//----- nvinfo : EIATTR_SW_WAR
	.align		4
.L_19:
        /*0074*/ 	.byte	0x04, 0x36
        /*0076*/ 	.short	(.L_21 - .L_20)
.L_20:
        /*0078*/ 	.word	0x00000008
.L_21:


//--------------------- .nv.callgraph             --------------------------
	.section	.nv.callgraph,"",@"SHT_CUDA_CALLGRAPH"
	.align	4
	.sectionentsize	8
	.align		4
        /*0000*/ 	.word	0x00000000
	.align		4
        /*0004*/ 	.word	0xffffffff
	.align		4
        /*0008*/ 	.word	0x00000000
	.align		4
        /*000c*/ 	.word	0xfffffffe
	.align		4
        /*0010*/ 	.word	0x00000000
	.align		4
        /*0014*/ 	.word	0xfffffffd
	.align		4
        /*0018*/ 	.word	0x00000000
	.align		4
        /*001c*/ 	.word	0xfffffffc


//--------------------- .text._Z6reducePfS_i      --------------------------
	.section	.text._Z6reducePfS_i,"ax",@progbits
	.align	128
        .global         _Z6reducePfS_i
        .type           _Z6reducePfS_i,@function
        .size           _Z6reducePfS_i,(.L_x_5 - _Z6reducePfS_i)
        .other          _Z6reducePfS_i,@"STO_CUDA_ENTRY STV_DEFAULT"
_Z6reducePfS_i:
.text._Z6reducePfS_i:
[----:B------:R-:W-:Y:S08]  /*0000*/  LDC R1, c[0x0][0x37c] ;  /* 0x0000df00ff017b82 */ /* 0x000ff00000000800 */
[----:B------:R-:W0:Y:S01]  /*0010*/  S2UR UR5, SR_CgaCtaId ;  /* 0x00000000000579c3 */ /* 0x000e220000008800 */
[----:B------:R-:W1:Y:S01]  /*0020*/  S2R R3, SR_TID.X ;  /* 0x0000000000037919 */ /* 0x000e620000002100 */
[----:B------:R-:W-:Y:S01]  /*0030*/  UMOV UR4, 0x400 ;  /* 0x0000040000047882 */ /* 0x000fe20000000000 */
[----:B------:R-:W2:Y:S01]  /*0040*/  LDCU.64 UR6, c[0x0][0x358] ;  /* 0x00006b00ff0677ac */ /* 0x000ea20008000a00 */
[----:B------:R-:W-:Y:S01]  /*0050*/  BSSY.RECONVERGENT B0, `(.L_x_0) ;  /* 0x000001b000007945 */ /* 0x000fe20003800200 */
[----:B------:R-:W3:Y:S01]  /*0060*/  S2R R0, SR_CTAID.X ;  /* 0x0000000000007919 */ /* 0x000ee20000002500 */
[----:B0-----:R-:W-:Y:S01]  /*0070*/  ULEA UR4, UR5, UR4, 0x18 ;  /* 0x0000000405047291 */ /* 0x001fe2000f8ec0ff */
[----:B------:R-:W0:Y:S05]  /*0080*/  LDCU UR5, c[0x0][0x390] ;  /* 0x00007200ff0577ac */ /* 0x000e2a0008000800 */
[----:B-1----:R-:W-:-:S02]  /*0090*/  LEA R2, R3, UR4, 0x2 ;  /* 0x0000000403027c11 */ /* 0x002fc4000f8e10ff */
[----:B---3--:R-:W-:-:S03]  /*00a0*/  SHF.L.U32 R4, R0, 0xa, RZ ;  /* 0x0000000a00047819 */ /* 0x008fc600000006ff */
[----:B------:R1:W-:Y:S01]  /*00b0*/  STS [R2], RZ ;  /* 0x000000ff02007388 */ /* 0x0003e20000000800 */
[----:B------:R-:W-:-:S04]  /*00c0*/  LOP3.LUT R4, R4, R3, RZ, 0xfc, !PT ;  /* 0x0000000304047212 */ /* 0x000fc800078efcff */
[----:B0-----:R-:W-:-:S13]  /*00d0*/  ISETP.GE.U32.AND P0, PT, R4, UR5, PT ;  /* 0x0000000504007c0c */ /* 0x001fda000bf06070 */
[----:B-12---:R-:W-:Y:S05]  /*00e0*/  @P0 BRA `(.L_x_1) ;  /* 0x0000000000440947 */ /* 0x006fea0003800000 */
[----:B------:R-:W0:Y:S01]  /*00f0*/  LDC R12, c[0x0][0x370] ;  /* 0x0000dc00ff0c7b82 */ /* 0x000e220000000800 */
[----:B------:R-:W-:Y:S01]  /*0100*/  HFMA2 R13, -RZ, RZ, 0, 0 ;  /* 0x00000000ff0d7431 */ /* 0x000fe200000001ff */
[----:B------:R-:W-:Y:S01]  /*0110*/  BSSY.RECONVERGENT B1, `(.L_x_2) ;  /* 0x000000d000017945 */ /* 0x000fe20003800200 */
[----:B------:R-:W-:-:S05]  /*0120*/  MOV R11, R4 ;  /* 0x00000004000b7202 */ /* 0x000fca0000000f00 */
[----:B------:R-:W1:Y:S02]  /*0130*/  LDC.64 R8, c[0x0][0x388] ;  /* 0x0000e200ff087b82 */ /* 0x000e640000000a00 */
.L_x_3:
[C---:B------:R-:W-:Y:S01]  /*0140*/  IADD3 R7, PT, PT, R11.reuse, 0x200, RZ ;  /* 0x000002000b077810 */ /* 0x040fe20007ffe0ff */
[----:B-1----:R-:W-:-:S04]  /*0150*/  IMAD.WIDE.U32 R4, R11, 0x4, R8 ;  /* 0x000000040b047825 */ /* 0x002fc800078e0008 */
[----:B------:R-:W-:Y:S02]  /*0160*/  IMAD.WIDE.U32 R6, R7, 0x4, R8 ;  /* 0x0000000407067825 */ /* 0x000fe400078e0008 */
[----:B------:R-:W2:Y:S04]  /*0170*/  LDG.E R4, desc[UR6][R4.64] ;  /* 0x0000000604047981 */ /* 0x000ea8000c1e1900 */
[----:B------:R-:W2:Y:S01]  /*0180*/  LDG.E R7, desc[UR6][R6.64] ;  /* 0x0000000606077981 */ /* 0x000ea2000c1e1900 */
[----:B0-----:R-:W-:-:S04]  /*0190*/  LEA R11, R12, R11, 0xa ;  /* 0x0000000b0c0b7211 */ /* 0x001fc800078e50ff */
[----:B------:R-:W-:Y:S01]  /*01a0*/  ISETP.GE.U32.AND P0, PT, R11, UR5, PT ;  /* 0x000000050b007c0c */ /* 0x000fe2000bf06070 */
[----:B--2---:R-:W-:-:S04]  /*01b0*/  FADD R10, R4, R7 ;  /* 0x00000007040a7221 */ /* 0x004fc80000000000 */
[----:B------:R-:W-:-:S08]  /*01c0*/  FADD R13, R10, R13 ;  /* 0x0000000d0a0d7221 */ /* 0x000fd00000000000 */
[----:B------:R-:W-:Y:S05]  /*01d0*/  @!P0 BRA `(.L_x_3) ;  /* 0xfffffffc00d88947 */ /* 0x000fea000383ffff */
[----:B------:R-:W-:Y:S05]  /*01e0*/  BSYNC.RECONVERGENT B1 ;  /* 0x0000000000017941 */ /* 0x000fea0003800200 */
.L_x_2:
[----:B------:R0:W-:Y:S02]  /*01f0*/  STS [R2], R13 ;  /* 0x0000000d02007388 */ /* 0x0001e40000000800 */
.L_x_1:
[----:B------:R-:W-:Y:S05]  /*0200*/  BSYNC.RECONVERGENT B0 ;  /* 0x0000000000007941 */ /* 0x000fea0003800200 */
.L_x_0:
[----:B------:R-:W-:Y:S01]  /*0210*/  BAR.SYNC.DEFER_BLOCKING 0x0 ;  /* 0x0000000000007b1d */ /* 0x000fe20000010000 */
[C---:B------:R-:W-:Y:S02]  /*0220*/  ISETP.GT.U32.AND P1, PT, R3.reuse, 0xff, PT ;  /* 0x000000ff0300780c */ /* 0x040fe40003f24070 */
[----:B------:R-:W-:-:S11]  /*0230*/  ISETP.GT.U32.AND P0, PT, R3, 0x7f, PT ;  /* 0x0000007f0300780c */ /* 0x000fd60003f04070 */
[----:B------:R-:W-:Y:S04]  /*0240*/  @!P1 LDS R4, [R2+0x400] ;  /* 0x0004000002049984 */ /* 0x000fe80000000800 */
[----:B------:R-:W1:Y:S02]  /*0250*/  @!P1 LDS R5, [R2] ;  /* 0x0000000002059984 */ /* 0x000e640000000800 */
[----:B-1----:R-:W-:-:S05]  /*0260*/  @!P1 FADD R5, R4, R5 ;  /* 0x0000000504059221 */ /* 0x002fca0000000000 */
[----:B------:R-:W-:Y:S01]  /*0270*/  @!P1 STS [R2], R5 ;  /* 0x0000000502009388 */ /* 0x000fe20000000800 */
[----:B------:R-:W-:Y:S01]  /*0280*/  BAR.SYNC.DEFER_BLOCKING 0x0 ;  /* 0x0000000000007b1d */ /* 0x000fe20000010000 */
[----:B------:R-:W-:-:S05]  /*0290*/  ISETP.GT.U32.AND P1, PT, R3, 0x3f, PT ;  /* 0x0000003f0300780c */ /* 0x000fca0003f24070 */
        /* <DEDUP_REMOVED lines=9> */
[----:B------:R1:W-:Y:S01]  /*0330*/  @!P1 STS [R2], R9 ;  /* 0x0000000902009388 */ /* 0x0003e20000000800 */
[----:B------:R-:W-:Y:S06]  /*0340*/  BAR.SYNC.DEFER_BLOCKING 0x0 ;  /* 0x0000000000007b1d */ /* 0x000fec0000010000 */
[----:B------:R-:W-:Y:S05]  /*0350*/  @P0 EXIT ;  /* 0x000000000000094d */ /* 0x000fea0003800000 */
[----:B------:R-:W-:Y:S01]  /*0360*/  LDS R4, [R2+0x80] ;  /* 0x0000800002047984 */ /* 0x000fe20000000800 */
[----:B------:R-:W-:-:S03]  /*0370*/  ISETP.NE.AND P0, PT, R3, RZ, PT ;  /* 0x000000ff0300720c */ /* 0x000fc60003f05270 */
[----:B------:R-:W2:Y:S02]  /*0380*/  LDS R5, [R2] ;  /* 0x0000000002057984 */ /* 0x000ea40000000800 */
[----:B--2---:R-:W-:-:S05]  /*0390*/  FADD R5, R4, R5 ;  /* 0x0000000504057221 */ /* 0x004fca0000000000 */
[----:B------:R-:W-:Y:S04]  /*03a0*/  STS [R2], R5 ;  /* 0x0000000502007388 */ /* 0x000fe80000000800 */
[----:B------:R-:W-:Y:S04]  /*03b0*/  LDS R4, [R2+0x40] ;  /* 0x0000400002047984 */ /* 0x000fe80000000800 */
[----:B------:R-:W2:Y:S02]  /*03c0*/  LDS R7, [R2] ;  /* 0x0000000002077984 */ /* 0x000ea40000000800 */
[----:B--2---:R-:W-:-:S05]  /*03d0*/  FADD R7, R4, R7 ;  /* 0x0000000704077221 */ /* 0x004fca0000000000 */
[----:B------:R-:W-:Y:S04]  /*03e0*/  STS [R2], R7 ;  /* 0x0000000702007388 */ /* 0x000fe80000000800 */
[----:B------:R-:W-:Y:S04]  /*03f0*/  LDS R4, [R2+0x20] ;  /* 0x0000200002047984 */ /* 0x000fe80000000800 */
[----:B-1----:R-:W1:Y:S02]  /*0400*/  LDS R9, [R2] ;  /* 0x0000000002097984 */ /* 0x002e640000000800 */
[----:B-1----:R-:W-:-:S05]  /*0410*/  FADD R9, R4, R9 ;  /* 0x0000000904097221 */ /* 0x002fca0000000000 */
[----:B------:R-:W-:Y:S04]  /*0420*/  STS [R2], R9 ;  /* 0x0000000902007388 */ /* 0x000fe80000000800 */
[----:B------:R-:W-:Y:S04]  /*0430*/  LDS R4, [R2+0x10] ;  /* 0x0000100002047984 */ /* 0x000fe80000000800 */
[----:B------:R-:W1:Y:S02]  /*0440*/  LDS R11, [R2] ;  /* 0x00000000020b7984 */ /* 0x000e640000000800 */
        /* <DEDUP_REMOVED lines=9> */
[----:B------:R1:W-:Y:S01]  /*04e0*/  STS [R2], R7 ;  /* 0x0000000702007388 */ /* 0x0003e20000000800 */
[----:B------:R-:W-:Y:S05]  /*04f0*/  @P0 EXIT ;  /* 0x000000000000094d */ /* 0x000fea0003800000 */
[----:B------:R-:W2:Y:S01]  /*0500*/  LDS R5, [UR4] ;  /* 0x00000004ff057984 */ /* 0x000ea20008000800 */
[----:B01----:R-:W0:Y:S02]  /*0510*/  LDC.64 R2, c[0x0][0x380] ;  /* 0x0000e000ff027b82 */ /* 0x003e240000000a00 */
[----:B0-----:R-:W-:-:S05]  /*0520*/  IMAD.WIDE.U32 R2, R0, 0x4, R2 ;  /* 0x0000000400027825 */ /* 0x001fca00078e0002 */
[----:B--2---:R-:W-:Y:S01]  /*0530*/  STG.E desc[UR6][R2.64], R5 ;  /* 0x0000000502007986 */ /* 0x004fe2000c101906 */
[----:B------:R-:W-:Y:S05]  /*0540*/  EXIT ;  /* 0x000000000000794d */ /* 0x000fea0003800000 */
.L_x_4:
[----:B------:R-:W-:-:S00]  /*0550*/  BRA `(.L_x_4) ;  /* 0xfffffffc00fc7947 */ /* 0x000fc0000383ffff */
[----:B------:R-:W-:-:S00]  /*0560*/  NOP ;  /* 0x0000000000007918 */ /* 0x000fc00000000000 */
        /* <DEDUP_REMOVED lines=9> */
.L_x_5:


//--------------------- .nv.shared._Z6reducePfS_i --------------------------
	.section	.nv.shared._Z6reducePfS_i,"aw",@nobits
	.sectionflags	@""
	.align	16
	.zero		1024


//--------------------- .nv.shared.reserved.0     --------------------------
	.section	.nv.shared.reserved.0,"aw",@nobits
	.weak		__nv_reservedSMEM_offset_0_alias
	.size		__nv_reservedSMEM_offset_0_alias, 0, 64
	.other		__nv_reservedSMEM_offset_0_alias,@"STO_CUDA_RESERVED_SHARED STV_DEFAULT"
__nv_reservedSMEM_offset_0_alias:
	.zero		0
	.zero		64


//--------------------- .nv.constant0._Z6reducePfS_i --------------------------
	.section	.nv.constant0._Z6reducePfS_i,"a",@progbits
	.sectionflags	@""
	.align	4
.nv.constant0._Z6reducePfS_i:
	.zero		916


//--------------------- SYMBOLS --------------------------

	.type		.nv.reservedSmem.offset0,@object
	.size		.nv.reservedSmem.offset0,0x4
	.type		.nv.reservedSmem.cap,@object
	.size		.nv.reservedSmem.cap,0x4
